//
// Generated by NVIDIA NVVM Compiler
//
// Compiler Build ID: CL-36424714
// Cuda compilation tools, release 13.0, V13.0.88
// Based on NVVM 20.0.0
//

.version 9.0
.target sm_100
.address_size 64

	// .globl	_Z9remove_cpP6float2S0_iii

.visible .entry _Z9remove_cpP6float2S0_iii(
	.param .u64 .ptr .align 1 _Z9remove_cpP6float2S0_iii_param_0,
	.param .u64 .ptr .align 1 _Z9remove_cpP6float2S0_iii_param_1,
	.param .u32 _Z9remove_cpP6float2S0_iii_param_2,
	.param .u32 _Z9remove_cpP6float2S0_iii_param_3,
	.param .u32 _Z9remove_cpP6float2S0_iii_param_4
)
{
	.reg .pred 	%p<3>;
	.reg .b32 	%r<14>;
	.reg .b32 	%f<3>;
	.reg .b64 	%rd<9>;

	ld.param.u64 	%rd1, [_Z9remove_cpP6float2S0_iii_param_0];
	ld.param.u64 	%rd2, [_Z9remove_cpP6float2S0_iii_param_1];
	ld.param.u32 	%r3, [_Z9remove_cpP6float2S0_iii_param_2];
	ld.param.u32 	%r4, [_Z9remove_cpP6float2S0_iii_param_3];
	ld.param.u32 	%r5, [_Z9remove_cpP6float2S0_iii_param_4];
	mov.u32 	%r6, %ctaid.x;
	mov.u32 	%r7, %ntid.x;
	mov.u32 	%r8, %tid.x;
	mad.lo.s32 	%r1, %r6, %r7, %r8;
	setp.ge.s32 	%p1, %r1, %r5;
	@%p1 bra 	$L__BB0_3;
	rem.s32 	%r2, %r1, %r3;
	setp.lt.s32 	%p2, %r2, %r4;
	@%p2 bra 	$L__BB0_3;
	div.s32 	%r9, %r1, %r3;
	sub.s32 	%r10, %r3, %r4;
	sub.s32 	%r11, %r2, %r4;
	mad.lo.s32 	%r12, %r9, %r10, %r11;
	cvta.to.global.u64 	%rd3, %rd2;
	mul.wide.s32 	%rd4, %r12, 8;
	add.s64 	%rd5, %rd3, %rd4;
	mad.lo.s32 	%r13, %r9, %r3, %r2;
	cvta.to.global.u64 	%rd6, %rd1;
	mul.wide.s32 	%rd7, %r13, 8;
	add.s64 	%rd8, %rd6, %rd7;
	ld.global.v2.f32 	{%f1, %f2}, [%rd8];
	st.global.v2.f32 	[%rd5], {%f1, %f2};
$L__BB0_3:
	ret;

}
	// .globl	_Z18remove_cp_freqcorrP6float2S0_iiifi
.visible .entry _Z18remove_cp_freqcorrP6float2S0_iiifi(
	.param .u64 .ptr .align 1 _Z18remove_cp_freqcorrP6float2S0_iiifi_param_0,
	.param .u64 .ptr .align 1 _Z18remove_cp_freqcorrP6float2S0_iiifi_param_1,
	.param .u32 _Z18remove_cp_freqcorrP6float2S0_iiifi_param_2,
	.param .u32 _Z18remove_cp_freqcorrP6float2S0_iiifi_param_3,
	.param .u32 _Z18remove_cp_freqcorrP6float2S0_iiifi_param_4,
	.param .f32 _Z18remove_cp_freqcorrP6float2S0_iiifi_param_5,
	.param .u32 _Z18remove_cp_freqcorrP6float2S0_iiifi_param_6
)
{
	.reg .pred 	%p<3>;
	.reg .b32 	%r<14>;
	.reg .b32 	%f<3>;
	.reg .b64 	%rd<9>;

	ld.param.u64 	%rd1, [_Z18remove_cp_freqcorrP6float2S0_iiifi_param_0];
	ld.param.u64 	%rd2, [_Z18remove_cp_freqcorrP6float2S0_iiifi_param_1];
	ld.param.u32 	%r3, [_Z18remove_cp_freqcorrP6float2S0_iiifi_param_2];
	ld.param.u32 	%r4, [_Z18remove_cp_freqcorrP6float2S0_iiifi_param_3];
	ld.param.u32 	%r5, [_Z18remove_cp_freqcorrP6float2S0_iiifi_param_4];
	mov.u32 	%r6, %ctaid.x;
	mov.u32 	%r7, %ntid.x;
	mov.u32 	%r8, %tid.x;
	mad.lo.s32 	%r1, %r6, %r7, %r8;
	setp.ge.s32 	%p1, %r1, %r5;
	@%p1 bra 	$L__BB1_3;
	rem.s32 	%r2, %r1, %r3;
	setp.lt.s32 	%p2, %r2, %r4;
	@%p2 bra 	$L__BB1_3;
	div.s32 	%r9, %r1, %r3;
	sub.s32 	%r10, %r3, %r4;
	sub.s32 	%r11, %r2, %r4;
	mad.lo.s32 	%r12, %r9, %r10, %r11;
	cvta.to.global.u64 	%rd3, %rd2;
	mul.wide.s32 	%rd4, %r12, 8;
	add.s64 	%rd5, %rd3, %rd4;
	mad.lo.s32 	%r13, %r9, %r3, %r2;
	cvta.to.global.u64 	%rd6, %rd1;
	mul.wide.s32 	%rd7, %r13, 8;
	add.s64 	%rd8, %rd6, %rd7;
	ld.global.v2.f32 	{%f1, %f2}, [%rd8];
	st.global.v2.f32 	[%rd5], {%f1, %f2};
$L__BB1_3:
	ret;

}


// ===== COMPILED SASS (sm_100) =====

	.target	sm_100

	.elftype	@"ET_EXEC"


//--------------------- .note.nv.tkinfo           --------------------------
	.section	.note.nv.tkinfo,"",@"SHT_NOTE"
	.sectionflags	@"SHF_NOTE_NV_TKINFO"
	.tkinfo
        /*0018*/ 	.word	0x00000002
        /*0030*/ 	.string	""
        /*0030*/ 	.string	"ptxas"
        /*0030*/ 	.string	"Cuda compilation tools, release 13.0, V13.0.88"
        /*0030*/ 	.string	"Build cuda_13.0.r13.0/compiler.36424714_0"
        /*0030*/ 	.string	"-arch sm_100 -m 64 "



//--------------------- .note.nv.cuinfo           --------------------------
	.section	.note.nv.cuinfo,"",@"SHT_NOTE"
	.sectionflags	@"SHF_NOTE_NV_CUINFO"
        /*0018*/ 	.short	0x0002
        /*001a*/ 	.short	0x0064
        /*001c*/ 	.short	0x0082
	.zero		2


//--------------------- .nv.info                  --------------------------
	.section	.nv.info,"",@"SHT_CUDA_INFO"
	.align	4


	//----- nvinfo : EIATTR_REGCOUNT
	.align		4
        /*0000*/ 	.byte	0x04, 0x2f
        /*0002*/ 	.short	(.L_1 - .L_0)
	.align		4
.L_0:
        /*0004*/ 	.word	index@(_Z9remove_cpP6float2S0_iii)
        /*0008*/ 	.word	0x0000000c


	//----- nvinfo : EIATTR_FRAME_SIZE
	.align		4
.L_1:
        /*000c*/ 	.byte	0x04, 0x11
        /*000e*/ 	.short	(.L_3 - .L_2)
	.align		4
.L_2:
        /*0010*/ 	.word	index@(_Z9remove_cpP6float2S0_iii)
        /*0014*/ 	.word	0x00000000


	//----- nvinfo : EIATTR_REGCOUNT
	.align		4
.L_3:
        /*0018*/ 	.byte	0x04, 0x2f
        /*001a*/ 	.short	(.L_5 - .L_4)
	.align		4
.L_4:
        /*001c*/ 	.word	index@(_Z18remove_cp_freqcorrP6float2S0_iiifi)
        /*0020*/ 	.word	0x0000000c


	//----- nvinfo : EIATTR_FRAME_SIZE
	.align		4
.L_5:
        /*0024*/ 	.byte	0x04, 0x11
        /*0026*/ 	.short	(.L_7 - .L_6)
	.align		4
.L_6:
        /*0028*/ 	.word	index@(_Z18remove_cp_freqcorrP6float2S0_iiifi)
        /*002c*/ 	.word	0x00000000


	//----- nvinfo : EIATTR_MIN_STACK_SIZE
	.align		4
.L_7:
        /*0030*/ 	.byte	0x04, 0x12
        /*0032*/ 	.short	(.L_9 - .L_8)
	.align		4
.L_8:
        /*0034*/ 	.word	index@(_Z18remove_cp_freqcorrP6float2S0_iiifi)
        /*0038*/ 	.word	0x00000000


	//----- nvinfo : EIATTR_MIN_STACK_SIZE
	.align		4
.L_9:
        /*003c*/ 	.byte	0x04, 0x12
        /*003e*/ 	.short	(.L_11 - .L_10)
	.align		4
.L_10:
        /*0040*/ 	.word	index@(_Z9remove_cpP6float2S0_iii)
        /*0044*/ 	.word	0x00000000
.L_11:


//--------------------- .nv.compat                --------------------------
	.section	.nv.compat,"",@"SHT_CUDA_COMPAT_INFO"
	.align	4
        /*0000*/ 	.byte	0x02, 0x09, 0x00, 0x00, 0x02, 0x02, 0x01, 0x00, 0x02, 0x05, 0x05, 0x00, 0x03, 0x07, 0x01, 0x01
        /*0010*/ 	.byte	0x02, 0x03, 0x00, 0x00, 0x02, 0x06, 0x01, 0x00, 0x04, 0x0b, 0x08, 0x00, 0x09, 0x00, 0x00, 0x00
        /*0020*/ 	.byte	0x00, 0x00, 0x00, 0x00


//--------------------- .nv.info._Z18remove_cp_freqcorrP6float2S0_iiifi --------------------------
	.section	.nv.info._Z18remove_cp_freqcorrP6float2S0_iiifi,"",@"SHT_CUDA_INFO"
	.sectionflags	@""
	.align	4


	//----- nvinfo : EIATTR_CUDA_API_VERSION
	.align		4
        /*0000*/ 	.byte	0x04, 0x37
        /*0002*/ 	.short	(.L_13 - .L_12)
.L_12:
        /*0004*/ 	.word	0x00000082


	//----- nvinfo : EIATTR_KPARAM_INFO
	.align		4
.L_13:
        /*0008*/ 	.byte	0x04, 0x17
        /*000a*/ 	.short	(.L_15 - .L_14)
.L_14:
        /*000c*/ 	.word	0x00000000
        /*0010*/ 	.short	0x0006
        /*0012*/ 	.short	0x0020
        /*0014*/ 	.byte	0x00, 0xf0, 0x11, 0x00


	//----- nvinfo : EIATTR_KPARAM_INFO
	.align		4
.L_15:
        /*0018*/ 	.byte	0x04, 0x17
        /*001a*/ 	.short	(.L_17 - .L_16)
.L_16:
        /*001c*/ 	.word	0x00000000
        /*0020*/ 	.short	0x0005
        /*0022*/ 	.short	0x001c
        /*0024*/ 	.byte	0x00, 0xf0, 0x11, 0x00


	//----- nvinfo : EIATTR_KPARAM_INFO
	.align		4
.L_17:
        /*0028*/ 	.byte	0x04, 0x17
        /*002a*/ 	.short	(.L_19 - .L_18)
.L_18:
        /*002c*/ 	.word	0x00000000
        /*0030*/ 	.short	0x0004
        /*0032*/ 	.short	0x0018
        /*0034*/ 	.byte	0x00, 0xf0, 0x11, 0x00


	//----- nvinfo : EIATTR_KPARAM_INFO
	.align		4
.L_19:
        /*0038*/ 	.byte	0x04, 0x17
        /*003a*/ 	.short	(.L_21 - .L_20)
.L_20:
        /*003c*/ 	.word	0x00000000
        /*0040*/ 	.short	0x0003
        /*0042*/ 	.short	0x0014
        /*0044*/ 	.byte	0x00, 0xf0, 0x11, 0x00


	//----- nvinfo : EIATTR_KPARAM_INFO
	.align		4
.L_21:
        /*0048*/ 	.byte	0x04, 0x17
        /*004a*/ 	.short	(.L_23 - .L_22)
.L_22:
        /*004c*/ 	.word	0x00000000
        /*0050*/ 	.short	0x0002
        /*0052*/ 	.short	0x0010
        /*0054*/ 	.byte	0x00, 0xf0, 0x11, 0x00


	//----- nvinfo : EIATTR_KPARAM_INFO
	.align		4
.L_23:
        /*0058*/ 	.byte	0x04, 0x17
        /*005a*/ 	.short	(.L_25 - .L_24)
.L_24:
        /*005c*/ 	.word	0x00000000
        /*0060*/ 	.short	0x0001
        /*0062*/ 	.short	0x0008
        /*0064*/ 	.byte	0x00, 0xf5, 0x21, 0x00


	//----- nvinfo : EIATTR_KPARAM_INFO
	.align		4
.L_25:
        /*0068*/ 	.byte	0x04, 0x17
        /*006a*/ 	.short	(.L_27 - .L_26)
.L_26:
        /*006c*/ 	.word	0x00000000
        /*0070*/ 	.short	0x0000
        /*0072*/ 	.short	0x0000
        /*0074*/ 	.byte	0x00, 0xf5, 0x21, 0x00


	//----- nvinfo : EIATTR_SPARSE_MMA_MASK
	.align		4
.L_27:
        /*0078*/ 	.byte	0x03, 0x50
        /*007a*/ 	.short	0x0000


	//----- nvinfo : EIATTR_MAXREG_COUNT
	.align		4
        /*007c*/ 	.byte	0x03, 0x1b
        /*007e*/ 	.short	0x00ff


	//----- nvinfo : EIATTR_MERCURY_ISA_VERSION
	.align		4
        /*0080*/ 	.byte	0x03, 0x5f
        /*0082*/ 	.short	0x0101


	//----- nvinfo : EIATTR_VRC_CTA_INIT_COUNT
	.align		4
        /*0084*/ 	.byte	0x02, 0x4a
	.zero		1
	.zero		1


	//----- nvinfo : EIATTR_EXIT_INSTR_OFFSETS
	.align		4
        /*0088*/ 	.byte	0x04, 0x1c
        /*008a*/ 	.short	(.L_29 - .L_28)


	//   ....[0]....
.L_28:
        /*008c*/ 	.word	0x00000070


	//   ....[1]....
        /*0090*/ 	.word	0x00000220


	//   ....[2]....
        /*0094*/ 	.word	0x00000350


	//----- nvinfo : EIATTR_CBANK_PARAM_SIZE
	.align		4
.L_29:
        /*0098*/ 	.byte	0x03, 0x19
        /*009a*/ 	.short	0x0024


	//----- nvinfo : EIATTR_PARAM_CBANK
	.align		4
        /*009c*/ 	.byte	0x04, 0x0a
        /*009e*/ 	.short	(.L_31 - .L_30)
	.align		4
.L_30:
        /*00a0*/ 	.word	index@(.nv.constant0._Z18remove_cp_freqcorrP6float2S0_iiifi)
        /*00a4*/ 	.short	0x0380
        /*00a6*/ 	.short	0x0024


	//----- nvinfo : EIATTR_SW_WAR
	.align		4
.L_31:
        /*00a8*/ 	.byte	0x04, 0x36
        /*00aa*/ 	.short	(.L_33 - .L_32)
.L_32:
        /*00ac*/ 	.word	0x00000008
.L_33:


//--------------------- .nv.info._Z9remove_cpP6float2S0_iii --------------------------
	.section	.nv.info._Z9remove_cpP6float2S0_iii,"",@"SHT_CUDA_INFO"
	.sectionflags	@""
	.align	4


	//----- nvinfo : EIATTR_CUDA_API_VERSION
	.align		4
        /*0000*/ 	.byte	0x04, 0x37
        /*0002*/ 	.short	(.L_35 - .L_34)
.L_34:
        /*0004*/ 	.word	0x00000082


	//----- nvinfo : EIATTR_KPARAM_INFO
	.align		4
.L_35:
        /*0008*/ 	.byte	0x04, 0x17
        /*000a*/ 	.short	(.L_37 - .L_36)
.L_36:
        /*000c*/ 	.word	0x00000000
        /*0010*/ 	.short	0x0004
        /*0012*/ 	.short	0x0018
        /*0014*/ 	.byte	0x00, 0xf0, 0x11, 0x00


	//----- nvinfo : EIATTR_KPARAM_INFO
	.align		4
.L_37:
        /*0018*/ 	.byte	0x04, 0x17
        /*001a*/ 	.short	(.L_39 - .L_38)
.L_38:
        /*001c*/ 	.word	0x00000000
        /*0020*/ 	.short	0x0003
        /*0022*/ 	.short	0x0014
        /*0024*/ 	.byte	0x00, 0xf0, 0x11, 0x00


	//----- nvinfo : EIATTR_KPARAM_INFO
	.align		4
.L_39:
        /*0028*/ 	.byte	0x04, 0x17
        /*002a*/ 	.short	(.L_41 - .L_40)
.L_40:
        /*002c*/ 	.word	0x00000000
        /*0030*/ 	.short	0x0002
        /*0032*/ 	.short	0x0010
        /*0034*/ 	.byte	0x00, 0xf0, 0x11, 0x00


	//----- nvinfo : EIATTR_KPARAM_INFO
	.align		4
.L_41:
        /*0038*/ 	.byte	0x04, 0x17
        /*003a*/ 	.short	(.L_43 - .L_42)
.L_42:
        /*003c*/ 	.word	0x00000000
        /*0040*/ 	.short	0x0001
        /*0042*/ 	.short	0x0008
        /*0044*/ 	.byte	0x00, 0xf5, 0x21, 0x00


	//----- nvinfo : EIATTR_KPARAM_INFO
	.align		4
.L_43:
        /*0048*/ 	.byte	0x04, 0x17
        /*004a*/ 	.short	(.L_45 - .L_44)
.L_44:
        /*004c*/ 	.word	0x00000000
        /*0050*/ 	.short	0x0000
        /*0052*/ 	.short	0x0000
        /*0054*/ 	.byte	0x00, 0xf5, 0x21, 0x00


	//----- nvinfo : EIATTR_SPARSE_MMA_MASK
	.align		4
.L_45:
        /*0058*/ 	.byte	0x03, 0x50
        /*005a*/ 	.short	0x0000


	//----- nvinfo : EIATTR_MAXREG_COUNT
	.align		4
        /*005c*/ 	.byte	0x03, 0x1b
        /*005e*/ 	.short	0x00ff


	//----- nvinfo : EIATTR_MERCURY_ISA_VERSION
	.align		4
        /*0060*/ 	.byte	0x03, 0x5f
        /*0062*/ 	.short	0x0101


	//----- nvinfo : EIATTR_VRC_CTA_INIT_COUNT
	.align		4
        /*0064*/ 	.byte	0x02, 0x4a
	.zero		1
	.zero		1


	//----- nvinfo : EIATTR_EXIT_INSTR_OFFSETS
	.align		4
        /*0068*/ 	.byte	0x04, 0x1c
        /*006a*/ 	.short	(.L_47 - .L_46)


	//   ....[0]....
.L_46:
        /*006c*/ 	.word	0x00000070


	//   ....[1]....
        /*0070*/ 	.word	0x00000220


	//   ....[2]....
        /*0074*/ 	.word	0x00000350


	//----- nvinfo : EIATTR_CBANK_PARAM_SIZE
	.align		4
.L_47:
        /*0078*/ 	.byte	0x03, 0x19
        /*007a*/ 	.short	0x001c


	//----- nvinfo : EIATTR_PARAM_CBANK
	.align		4
        /*007c*/ 	.byte	0x04, 0x0a
        /*007e*/ 	.short	(.L_49 - .L_48)
	.align		4
.L_48:
        /*0080*/ 	.word	index@(.nv.constant0._Z9remove_cpP6float2S0_iii)
        /*0084*/ 	.short	0x0380
        /*0086*/ 	.short	0x001c


	//----- nvinfo : EIATTR_SW_WAR
	.align		4
.L_49:
        /*0088*/ 	.byte	0x04, 0x36
        /*008a*/ 	.short	(.L_51 - .L_50)
.L_50:
        /*008c*/ 	.word	0x00000008
.L_51:


//--------------------- .nv.callgraph             --------------------------
	.section	.nv.callgraph,"",@"SHT_CUDA_CALLGRAPH"
	.align	4
	.sectionentsize	8
	.align		4
        /*0000*/ 	.word	0x00000000
	.align		4
        /*0004*/ 	.word	0xffffffff
	.align		4
        /*0008*/ 	.word	0x00000000
	.align		4
        /*000c*/ 	.word	0xfffffffe
	.align		4
        /*0010*/ 	.word	0x00000000
	.align		4
        /*0014*/ 	.word	0xfffffffd
	.align		4
        /*0018*/ 	.word	0x00000000
	.align		4
        /*001c*/ 	.word	0xfffffffc


//--------------------- .text._Z18remove_cp_freqcorrP6float2S0_iiifi --------------------------
	.section	.text._Z18remove_cp_freqcorrP6float2S0_iiifi,"ax",@progbits
	.align	128
        .global         _Z18remove_cp_freqcorrP6float2S0_iiifi
        .type           _Z18remove_cp_freqcorrP6float2S0_iiifi,@function
        .size           _Z18remove_cp_freqcorrP6float2S0_iiifi,(.L_x_2 - _Z18remove_cp_freqcorrP6float2S0_iiifi)
        .other          _Z18remove_cp_freqcorrP6float2S0_iiifi,@"STO_CUDA_ENTRY STV_DEFAULT"
_Z18remove_cp_freqcorrP6float2S0_iiifi:
.text._Z18remove_cp_freqcorrP6float2S0_iiifi:
[----:B------:R-:W-:Y:S01]  /*0000*/  LDC R1, c[0x0][0x37c] ;  /* 0x0000df00ff017b82 */ /* 0x000fe20000000800 */
[----:B------:R-:W0:Y:S07]  /*0010*/  S2R R0, SR_TID.X ;  /* 0x0000000000007919 */ /* 0x000e2e0000002100 */
[----:B------:R-:W0:Y:S01]  /*0020*/  S2UR UR4, SR_CTAID.X ;  /* 0x00000000000479c3 */ /* 0x000e220000002500 */
[----:B------:R-:W1:Y:S07]  /*0030*/  LDCU UR5, c[0x0][0x398] ;  /* 0x00007300ff0577ac */ /* 0x000e6e0008000800 */
[----:B------:R-:W0:Y:S02]  /*0040*/  LDC R5, c[0x0][0x360] ;  /* 0x0000d800ff057b82 */ /* 0x000e240000000800 */
[----:B0-----:R-:W-:-:S05]  /*0050*/  IMAD R5, R5, UR4, R0 ;  /* 0x0000000405057c24 */ /* 0x001fca000f8e0200 */
[----:B-1----:R-:W-:-:S13]  /*0060*/  ISETP.GE.AND P0, PT, R5, UR5, PT ;  /* 0x0000000505007c0c */ /* 0x002fda000bf06270 */
[----:B------:R-:W-:Y:S05]  /*0070*/  @P0 EXIT ;  /* 0x000000000000094d */ /* 0x000fea0003800000 */
[----:B------:R-:W0:Y:S01]  /*0080*/  LDC R0, c[0x0][0x390] ;  /* 0x0000e400ff007b82 */ /* 0x000e220000000800 */
[----:B------:R-:W-:Y:S01]  /*0090*/  ISETP.GE.AND P2, PT, R5, RZ, PT ;  /* 0x000000ff0500720c */ /* 0x000fe20003f46270 */
[----:B------:R-:W1:Y:S01]  /*00a0*/  LDCU UR6, c[0x0][0x394] ;  /* 0x00007280ff0677ac */ /* 0x000e620008000800 */
[----:B0-----:R-:W-:-:S04]  /*00b0*/  IABS R9, R0 ;  /* 0x0000000000097213 */ /* 0x001fc80000000000 */
[----:B------:R-:W0:Y:S08]  /*00c0*/  I2F.RP R4, R9 ;  /* 0x0000000900047306 */ /* 0x000e300000209400 */
[----:B0-----:R-:W0:Y:S02]  /*00d0*/  MUFU.RCP R4, R4 ;  /* 0x0000000400047308 */ /* 0x001e240000001000 */
[----:B0-----:R-:W-:-:S06]  /*00e0*/  VIADD R2, R4, 0xffffffe ;  /* 0x0ffffffe04027836 */ /* 0x001fcc0000000000 */
[----:B------:R0:W2:Y:S02]  /*00f0*/  F2I.FTZ.U32.TRUNC.NTZ R3, R2 ;  /* 0x0000000200037305 */ /* 0x0000a4000021f000 */
[----:B0-----:R-:W-:Y:S02]  /*0100*/  IMAD.MOV.U32 R2, RZ, RZ, RZ ;  /* 0x000000ffff027224 */ /* 0x001fe400078e00ff */
[----:B--2---:R-:W-:-:S04]  /*0110*/  IMAD.MOV R6, RZ, RZ, -R3 ;  /* 0x000000ffff067224 */ /* 0x004fc800078e0a03 */
[----:B------:R-:W-:Y:S01]  /*0120*/  IMAD R7, R6, R9, RZ ;  /* 0x0000000906077224 */ /* 0x000fe200078e02ff */
[----:B------:R-:W-:-:S03]  /*0130*/  IABS R6, R5 ;  /* 0x0000000500067213 */ /* 0x000fc60000000000 */
[----:B------:R-:W-:Y:S01]  /*0140*/  IMAD.HI.U32 R3, R3, R7, R2 ;  /* 0x0000000703037227 */ /* 0x000fe200078e0002 */
[----:B------:R-:W-:-:S05]  /*0150*/  LOP3.LUT R2, RZ, R0, RZ, 0x33, !PT ;  /* 0x00000000ff027212 */ /* 0x000fca00078e33ff */
[----:B------:R-:W-:-:S05]  /*0160*/  IMAD.HI.U32 R3, R3, R6, RZ ;  /* 0x0000000603037227 */ /* 0x000fca00078e00ff */
[----:B------:R-:W-:-:S05]  /*0170*/  IADD3 R4, PT, PT, -R3, RZ, RZ ;  /* 0x000000ff03047210 */ /* 0x000fca0007ffe1ff */
[----:B------:R-:W-:-:S05]  /*0180*/  IMAD R4, R9, R4, R6 ;  /* 0x0000000409047224 */ /* 0x000fca00078e0206 */
[----:B------:R-:W-:-:S13]  /*0190*/  ISETP.GT.U32.AND P0, PT, R9, R4, PT ;  /* 0x000000040900720c */ /* 0x000fda0003f04070 */
[----:B------:R-:W-:-:S04]  /*01a0*/  @!P0 IMAD.IADD R4, R4, 0x1, -R9 ;  /* 0x0000000104048824 */ /* 0x000fc800078e0a09 */
[----:B------:R-:W-:Y:S01]  /*01b0*/  IMAD.IADD R7, R4, 0x1, -R9 ;  /* 0x0000000104077824 */ /* 0x000fe200078e0a09 */
[----:B------:R-:W-:-:S04]  /*01c0*/  ISETP.GT.U32.AND P1, PT, R9, R4, PT ;  /* 0x000000040900720c */ /* 0x000fc80003f24070 */
[----:B------:R-:W-:Y:S02]  /*01d0*/  SEL R7, R7, R4, !P1 ;  /* 0x0000000407077207 */ /* 0x000fe40004800000 */
[----:B------:R-:W-:Y:S02]  /*01e0*/  ISETP.NE.AND P1, PT, R0, RZ, PT ;  /* 0x000000ff0000720c */ /* 0x000fe40003f25270 */
[----:B------:R-:W-:-:S04]  /*01f0*/  @!P2 IADD3 R7, PT, PT, -R7, RZ, RZ ;  /* 0x000000ff0707a210 */ /* 0x000fc80007ffe1ff */
[----:B------:R-:W-:-:S04]  /*0200*/  SEL R6, R2, R7, !P1 ;  /* 0x0000000702067207 */ /* 0x000fc80004800000 */
[----:B-1----:R-:W-:-:S13]  /*0210*/  ISETP.GE.AND P2, PT, R6, UR6, PT ;  /* 0x0000000606007c0c */ /* 0x002fda000bf46270 */
[----:B------:R-:W-:Y:S05]  /*0220*/  @!P2 EXIT ;  /* 0x000000000000a94d */ /* 0x000fea0003800000 */
[----:B------:R-:W-:Y:S01]  /*0230*/  ISETP.GE.U32.AND P2, PT, R4, R9, PT ;  /* 0x000000090400720c */ /* 0x000fe20003f46070 */
[----:B------:R-:W-:Y:S01]  /*0240*/  @!P0 VIADD R3, R3, 0x1 ;  /* 0x0000000103038836 */ /* 0x000fe20000000000 */
[----:B------:R-:W-:Y:S01]  /*0250*/  LOP3.LUT R5, R5, R0, RZ, 0x3c, !PT ;  /* 0x0000000005057212 */ /* 0x000fe200078e3cff */
[----:B------:R-:W0:Y:S03]  /*0260*/  LDCU.64 UR4, c[0x0][0x358] ;  /* 0x00006b00ff0477ac */ /* 0x000e260008000a00 */
[----:B------:R-:W-:Y:S02]  /*0270*/  ISETP.GE.AND P3, PT, R5, RZ, PT ;  /* 0x000000ff0500720c */ /* 0x000fe40003f66270 */
[----:B------:R-:W1:Y:S05]  /*0280*/  LDC.64 R4, c[0x0][0x380] ;  /* 0x0000e000ff047b82 */ /* 0x000e6a0000000a00 */
[----:B------:R-:W-:-:S06]  /*0290*/  @P2 VIADD R3, R3, 0x1 ;  /* 0x0000000103032836 */ /* 0x000fcc0000000000 */
[----:B------:R-:W-:-:S04]  /*02a0*/  @!P3 IADD3 R3, PT, PT, -R3, RZ, RZ ;  /* 0x000000ff0303b210 */ /* 0x000fc80007ffe1ff */
[----:B------:R-:W-:-:S05]  /*02b0*/  SEL R7, R2, R3, !P1 ;  /* 0x0000000302077207 */ /* 0x000fca0004800000 */
[----:B------:R-:W-:-:S04]  /*02c0*/  IMAD R3, R7, R0, R6 ;  /* 0x0000000007037224 */ /* 0x000fc800078e0206 */
[----:B-1----:R-:W-:Y:S02]  /*02d0*/  IMAD.WIDE R4, R3, 0x8, R4 ;  /* 0x0000000803047825 */ /* 0x002fe400078e0204 */
[----:B------:R-:W1:Y:S04]  /*02e0*/  LDC.64 R2, c[0x0][0x388] ;  /* 0x0000e200ff027b82 */ /* 0x000e680000000a00 */
[----:B0-----:R-:W2:Y:S01]  /*02f0*/  LDG.E.64 R4, desc[UR4][R4.64] ;  /* 0x0000000404047981 */ /* 0x001ea2000c1e1b00 */
[----:B------:R-:W-:Y:S01]  /*0300*/  IADD3 R6, PT, PT, R6, -UR6, RZ ;  /* 0x8000000606067c10 */ /* 0x000fe2000fffe0ff */
[----:B------:R-:W-:-:S04]  /*0310*/  VIADD R0, R0, -UR6 ;  /* 0x8000000600007c36 */ /* 0x000fc80008000000 */
[----:B------:R-:W-:-:S04]  /*0320*/  IMAD R7, R7, R0, R6 ;  /* 0x0000000007077224 */ /* 0x000fc800078e0206 */
[----:B-1----:R-:W-:-:S05]  /*0330*/  IMAD.WIDE R2, R7, 0x8, R2 ;  /* 0x0000000807027825 */ /* 0x002fca00078e0202 */
[----:B--2---:R-:W-:Y:S01]  /*0340*/  STG.E.64 desc[UR4][R2.64], R4 ;  /* 0x0000000402007986 */ /* 0x004fe2000c101b04 */
[----:B------:R-:W-:Y:S05]  /*0350*/  EXIT ;  /* 0x000000000000794d */ /* 0x000fea0003800000 */
.L_x_0:
[----:B------:R-:W-:-:S00]  /*0360*/  BRA `(.L_x_0) ;  /* 0xfffffffc00fc7947 */ /* 0x000fc0000383ffff */
[----:B------:R-:W-:-:S00]  /*0370*/  NOP ;  /* 0x0000000000007918 */ /* 0x000fc00000000000 */
        /* <DEDUP_REMOVED lines=8> */
.L_x_2:


//--------------------- .text._Z9remove_cpP6float2S0_iii --------------------------
	.section	.text._Z9remove_cpP6float2S0_iii,"ax",@progbits
	.align	128
        .global         _Z9remove_cpP6float2S0_iii
        .type           _Z9remove_cpP6float2S0_iii,@function
        .size           _Z9remove_cpP6float2S0_iii,(.L_x_3 - _Z9remove_cpP6float2S0_iii)
        .other          _Z9remove_cpP6float2S0_iii,@"STO_CUDA_ENTRY STV_DEFAULT"
_Z9remove_cpP6float2S0_iii:
.text._Z9remove_cpP6float2S0_iii:
        /* <DEDUP_REMOVED lines=54> */
.L_x_1:
        /* <DEDUP_REMOVED lines=10> */
.L_x_3:


//--------------------- .nv.shared.reserved.0     --------------------------
	.section	.nv.shared.reserved.0,"aw",@nobits
	.weak		__nv_reservedSMEM_offset_0_alias
	.size		__nv_reservedSMEM_offset_0_alias, 0, 64
	.other		__nv_reservedSMEM_offset_0_alias,@"STO_CUDA_RESERVED_SHARED STV_DEFAULT"
__nv_reservedSMEM_offset_0_alias:
	.zero		0
	.zero		64


//--------------------- .nv.constant0._Z18remove_cp_freqcorrP6float2S0_iiifi --------------------------
	.section	.nv.constant0._Z18remove_cp_freqcorrP6float2S0_iiifi,"a",@progbits
	.sectionflags	@""
	.align	4
.nv.constant0._Z18remove_cp_freqcorrP6float2S0_iiifi:
	.zero		932


//--------------------- .nv.constant0._Z9remove_cpP6float2S0_iii --------------------------
	.section	.nv.constant0._Z9remove_cpP6float2S0_iii,"a",@progbits
	.sectionflags	@""
	.align	4
.nv.constant0._Z9remove_cpP6float2S0_iii:
	.zero		924


//--------------------- SYMBOLS --------------------------

	.type		.nv.reservedSmem.offset0,@object
	.size		.nv.reservedSmem.offset0,0x4
